	.headerflags	@"EF_CUDA_TEXMODE_UNIFIED EF_CUDA_64BIT_ADDRESS EF_CUDA_ACCELERATORS EF_CUDA_SM90 EF_CUDA_VIRTUAL_SM(EF_CUDA_SM90)"
	.elftype	@"ET_EXEC"


//--------------------- .nv.info                  --------------------------
	.section	.nv.info,"",@"SHT_CUDA_INFO"
	.align	4


	//----- nvinfo : EIATTR_REGCOUNT
	.align		4
        /*0000*/ 	.byte	0x04, 0x2f
        /*0002*/ 	.short	(.L_1 - .L_0)
	.align		4
.L_0:
        /*0004*/ 	.word	index@(triton_poi_fused_convolution_5)
        /*0008*/ 	.word	0x0000000c


	//----- nvinfo : EIATTR_MIN_STACK_SIZE
	.align		4
.L_1:
        /*000c*/ 	.byte	0x04, 0x12
        /*000e*/ 	.short	(.L_3 - .L_2)
	.align		4
.L_2:
        /*0010*/ 	.word	index@(triton_poi_fused_convolution_5)
        /*0014*/ 	.word	0x00000000


	//----- nvinfo : EIATTR_FRAME_SIZE
	.align		4
.L_3:
        /*0018*/ 	.byte	0x04, 0x11
        /*001a*/ 	.short	(.L_5 - .L_4)
	.align		4
.L_4:
        /*001c*/ 	.word	index@(triton_poi_fused_convolution_5)
        /*0020*/ 	.word	0x00000000


	//----- nvinfo : EIATTR_MIN_STACK_SIZE
	.align		4
.L_5:
        /*0024*/ 	.byte	0x04, 0x12
        /*0026*/ 	.short	(.L_7 - .L_6)
	.align		4
.L_6:
        /*0028*/ 	.word	index@(triton_poi_fused_convolution_5)
        /*002c*/ 	.word	0x00000000
.L_7:


//--------------------- .nv.info.triton_poi_fused_convolution_5 --------------------------
	.section	.nv.info.triton_poi_fused_convolution_5,"",@"SHT_CUDA_INFO"
	.sectionflags	@""
	.align	4


	//----- nvinfo : EIATTR_CUDA_API_VERSION
	.align		4
        /*0000*/ 	.byte	0x04, 0x37
        /*0002*/ 	.short	(.L_9 - .L_8)
.L_8:
        /*0004*/ 	.word	0x0000007c


	//----- nvinfo : EIATTR_KPARAM_INFO
	.align		4
.L_9:
        /*0008*/ 	.byte	0x04, 0x17
        /*000a*/ 	.short	(.L_11 - .L_10)
.L_10:
        /*000c*/ 	.word	0x00000000
        /*0010*/ 	.short	0x0002
        /*0012*/ 	.short	0x0010
        /*0014*/ 	.byte	0x00, 0xf0, 0x11, 0x00


	//----- nvinfo : EIATTR_KPARAM_INFO
	.align		4
.L_11:
        /*0018*/ 	.byte	0x04, 0x17
        /*001a*/ 	.short	(.L_13 - .L_12)
.L_12:
        /*001c*/ 	.word	0x00000000
        /*0020*/ 	.short	0x0001
        /*0022*/ 	.short	0x0008
        /*0024*/ 	.byte	0x00, 0xf4, 0x21, 0x00


	//----- nvinfo : EIATTR_KPARAM_INFO
	.align		4
.L_13:
        /*0028*/ 	.byte	0x04, 0x17
        /*002a*/ 	.short	(.L_15 - .L_14)
.L_14:
        /*002c*/ 	.word	0x00000000
        /*0030*/ 	.short	0x0000
        /*0032*/ 	.short	0x0000
        /*0034*/ 	.byte	0x00, 0xf4, 0x21, 0x00


	//----- nvinfo : EIATTR_SPARSE_MMA_MASK
	.align		4
.L_15:
        /*0038*/ 	.byte	0x03, 0x50
        /*003a*/ 	.short	0x0000


	//----- nvinfo : EIATTR_MAXREG_COUNT
	.align		4
        /*003c*/ 	.byte	0x03, 0x1b
        /*003e*/ 	.short	0x00ff


	//----- nvinfo : EIATTR_EXIT_INSTR_OFFSETS
	.align		4
        /*0040*/ 	.byte	0x04, 0x1c
        /*0042*/ 	.short	(.L_17 - .L_16)


	//   ....[0]....
.L_16:
        /*0044*/ 	.word	0x00000170


	//   ....[1]....
        /*0048*/ 	.word	0x00000190


	//----- nvinfo : EIATTR_REQNTID
	.align		4
.L_17:
        /*004c*/ 	.byte	0x04, 0x10
        /*004e*/ 	.short	(.L_19 - .L_18)
.L_18:
        /*0050*/ 	.word	0x00000080
        /*0054*/ 	.word	0x00000001
        /*0058*/ 	.word	0x00000001


	//----- nvinfo : EIATTR_CBANK_PARAM_SIZE
	.align		4
.L_19:
        /*005c*/ 	.byte	0x03, 0x19
        /*005e*/ 	.short	0x0014


	//----- nvinfo : EIATTR_PARAM_CBANK
	.align		4
        /*0060*/ 	.byte	0x04, 0x0a
        /*0062*/ 	.short	(.L_21 - .L_20)
	.align		4
.L_20:
        /*0064*/ 	.word	index@(.nv.constant0.triton_poi_fused_convolution_5)
        /*0068*/ 	.short	0x0210
        /*006a*/ 	.short	0x0014


	//----- nvinfo : EIATTR_SW_WAR
	.align		4
.L_21:
        /*006c*/ 	.byte	0x04, 0x36
        /*006e*/ 	.short	(.L_23 - .L_22)
.L_22:
        /*0070*/ 	.word	0x00000008
.L_23:


//--------------------- .nv.callgraph             --------------------------
	.section	.nv.callgraph,"",@"SHT_CUDA_CALLGRAPH"
	.align	4
	.sectionentsize	8
	.align		4
        /*0000*/ 	.word	0x00000000
	.align		4
        /*0004*/ 	.word	0xffffffff
	.align		4
        /*0008*/ 	.word	0x00000000
	.align		4
        /*000c*/ 	.word	0xfffffffe
	.align		4
        /*0010*/ 	.word	0x00000000
	.align		4
        /*0014*/ 	.word	0xfffffffd
	.align		4
        /*0018*/ 	.word	0x00000000
	.align		4
        /*001c*/ 	.word	0xfffffffc


//--------------------- .text.triton_poi_fused_convolution_5 --------------------------
	.section	.text.triton_poi_fused_convolution_5,"ax",@progbits
	.align	128
        .global         triton_poi_fused_convolution_5
        .type           triton_poi_fused_convolution_5,@function
        .size           triton_poi_fused_convolution_5,(.L_x_1 - triton_poi_fused_convolution_5)
        .other          triton_poi_fused_convolution_5,@"STO_CUDA_ENTRY STV_DEFAULT"
triton_poi_fused_convolution_5:
.text.triton_poi_fused_convolution_5:
[----:B------:R-:W0:Y:S02]  /*0000*/  LDC R1, c[0x0][0x28] ;  /* 0x00000a00ff017b82 */ /* 0x000e240000000800 */
[----:B------:R-:W1:Y:S01]  /*0010*/  S2R R0, SR_TID.X ;  /* 0x0000000000007919 */ /* 0x000e620000002100 */
[----:B------:R-:W2:Y:S01]  /*0020*/  LDC.64 R2, c[0x0][0x210] ;  /* 0x00008400ff027b82 */ /* 0x000ea20000000a00 */
[----:B------:R-:W-:Y:S01]  /*0030*/  ULDC.64 UR4, c[0x0][0x208] ;  /* 0x0000820000047ab9 */ /* 0x000fe20000000a00 */
[----:B------:R-:W3:Y:S06]  /*0040*/  S2R R7, SR_CTAID.X ;  /* 0x0000000000077919 */ /* 0x000eec0000002500 */
[----:B------:R-:W4:Y:S01]  /*0050*/  LDC.64 R4, c[0x0][0x218] ;  /* 0x00008600ff047b82 */ /* 0x000f220000000a00 */
[----:B-1----:R-:W-:Y:S01]  /*0060*/  IMAD.SHL.U32 R0, R0, 0x2, RZ ;  /* 0x0000000200007824 */ /* 0x002fe200078e00ff */
[----:B---3--:R-:W-:-:S04]  /*0070*/  SHF.R.S32.HI R6, RZ, 0x17, R7 ;  /* 0x00000017ff067819 */ /* 0x008fc80000011407 */
[----:B------:R-:W-:-:S05]  /*0080*/  LOP3.LUT R0, R0, 0xfe, RZ, 0xc0, !PT ;  /* 0x000000fe00007812 */ /* 0x000fca00078ec0ff */
[----:B------:R-:W-:Y:S01]  /*0090*/  IMAD R7, R7, 0x100, R0 ;  /* 0x0000010007077824 */ /* 0x000fe200078e0200 */
[----:B------:R-:W-:-:S03]  /*00a0*/  SGXT R0, R6, 0x1 ;  /* 0x000000010600781a */ /* 0x000fc60000000200 */
[C---:B--2---:R-:W-:Y:S01]  /*00b0*/  IMAD.WIDE R2, R7.reuse, 0x4, R2 ;  /* 0x0000000407027825 */ /* 0x044fe200078e0202 */
[----:B------:R-:W-:Y:S02]  /*00c0*/  LEA.HI R0, R0, R7, RZ, 0x6 ;  /* 0x0000000700007211 */ /* 0x000fe400078f30ff */
[----:B------:R-:W-:Y:S02]  /*00d0*/  ISETP.GE.AND P0, PT, R7, 0x100, PT ;  /* 0x000001000700780c */ /* 0x000fe40003f06270 */
[----:B------:R-:W-:-:S05]  /*00e0*/  LOP3.LUT R0, R0, 0xffffffc0, RZ, 0xc0, !PT ;  /* 0xffffffc000007812 */ /* 0x000fca00078ec0ff */
[----:B------:R-:W-:Y:S01]  /*00f0*/  IMAD.IADD R9, R7, 0x1, -R0 ;  /* 0x0000000107097824 */ /* 0x000fe200078e0a00 */
[----:B------:R-:W-:-:S03]  /*0100*/  CS2R R6, SRZ ;  /* 0x0000000000067805 */ /* 0x000fc6000001ff00 */
[----:B----4-:R-:W-:Y:S01]  /*0110*/  IMAD.WIDE R4, R9, 0x4, R4 ;  /* 0x0000000409047825 */ /* 0x010fe200078e0204 */
[----:B------:R-:W-:Y:S02]  /*0120*/  CS2R R8, SRZ ;  /* 0x0000000000087805 */ /* 0x000fe4000001ff00 */
[----:B------:R-:W2:Y:S04]  /*0130*/  @!P0 LDG.E.64 R6, desc[UR4][R2.64] ;  /* 0x0000000402068981 */ /* 0x000ea8000c1e1b00 */
[----:B------:R-:W2:Y:S02]  /*0140*/  @!P0 LDG.E.EL.64 R8, desc[UR4][R4.64] ;  /* 0x0000000404088981 */ /* 0x000ea4000c2e1b00 */
[----:B--2---:R-:W-:Y:S01]  /*0150*/  FADD R6, R8, R6 ;  /* 0x0000000608067221 */ /* 0x004fe20000000000 */
[----:B------:R-:W-:Y:S01]  /*0160*/  FADD R7, R9, R7 ;  /* 0x0000000709077221 */ /* 0x000fe20000000000 */
[----:B------:R-:W-:Y:S06]  /*0170*/  @P0 EXIT ;  /* 0x000000000000094d */ /* 0x000fec0003800000 */
[----:B------:R-:W-:Y:S01]  /*0180*/  STG.E.64 desc[UR4][R2.64], R6 ;  /* 0x0000000602007986 */ /* 0x000fe2000c101b04 */
[----:B------:R-:W-:Y:S05]  /*0190*/  EXIT ;  /* 0x000000000000794d */ /* 0x000fea0003800000 */
.L_x_0:
[----:B------:R-:W-:-:S00]  /*01a0*/  BRA `(.L_x_0) ;  /* 0xfffffffc00fc7947 */ /* 0x000fc0000383ffff */
[----:B------:R-:W-:-:S00]  /*01b0*/  NOP ;  /* 0x0000000000007918 */ /* 0x000fc00000000000 */
        /* <DEDUP_REMOVED lines=12> */
.L_x_1:


//--------------------- .nv.constant0.triton_poi_fused_convolution_5 --------------------------
	.section	.nv.constant0.triton_poi_fused_convolution_5,"a",@progbits
	.sectionflags	@""
	.align	4
.nv.constant0.triton_poi_fused_convolution_5:
	.zero		548
